//
// Generated by NVIDIA NVVM Compiler
//
// Compiler Build ID: CL-36424714
// Cuda compilation tools, release 13.0, V13.0.88
// Based on NVVM 20.0.0
//

.version 9.0
.target sm_100
.address_size 64

	// .globl	_Z21full_warp_shfl_kernelPdiS_
// _ZZ21full_warp_shfl_kernelPdiS_E5s_arr has been demoted

.visible .entry _Z21full_warp_shfl_kernelPdiS_(
	.param .u64 .ptr .align 1 _Z21full_warp_shfl_kernelPdiS__param_0,
	.param .u32 _Z21full_warp_shfl_kernelPdiS__param_1,
	.param .u64 .ptr .align 1 _Z21full_warp_shfl_kernelPdiS__param_2
)
{
	.reg .pred 	%p<27>;
	.reg .b32 	%r<58>;
	.reg .b64 	%rd<11>;
	.reg .b64 	%fd<35>;
	// demoted variable
	.shared .align 8 .b8 _ZZ21full_warp_shfl_kernelPdiS_E5s_arr[64];
	ld.param.u64 	%rd3, [_Z21full_warp_shfl_kernelPdiS__param_0];
	ld.param.u32 	%r7, [_Z21full_warp_shfl_kernelPdiS__param_1];
	ld.param.u64 	%rd2, [_Z21full_warp_shfl_kernelPdiS__param_2];
	cvta.to.global.u64 	%rd1, %rd3;
	mov.u32 	%r1, %tid.x;
	mov.u32 	%r2, %ctaid.x;
	mov.u32 	%r3, %ntid.x;
	mul.lo.s32 	%r8, %r3, %r2;
	shl.b32 	%r9, %r8, 1;
	add.s32 	%r4, %r9, %r1;
	and.b32  	%r5, %r1, 31;
	setp.ge.s32 	%p1, %r4, %r7;
	mov.f64 	%fd32, 0d0000000000000000;
	@%p1 bra 	$L__BB0_2;
	mul.wide.s32 	%rd4, %r4, 8;
	add.s64 	%rd5, %rd1, %rd4;
	ld.global.f64 	%fd32, [%rd5];
$L__BB0_2:
	add.s32 	%r6, %r4, %r3;
	setp.ge.u32 	%p2, %r6, %r7;
	mov.f64 	%fd33, 0d0000000000000000;
	@%p2 bra 	$L__BB0_4;
	mul.wide.u32 	%rd6, %r6, 8;
	add.s64 	%rd7, %rd1, %rd6;
	ld.global.f64 	%fd33, [%rd7];
$L__BB0_4:
	add.f64 	%fd11, %fd32, %fd33;
	bar.sync 	0;
	// begin inline asm
	mov.b64 {%r10,%r11}, %fd11;
	// end inline asm
	shfl.sync.down.b32	%r13|%p3, %r11, 16, 31, -1;
	shfl.sync.down.b32	%r12|%p4, %r10, 16, 31, -1;
	// begin inline asm
	mov.b64 %fd12, {%r12,%r13};
	// end inline asm
	add.f64 	%fd13, %fd11, %fd12;
	// begin inline asm
	mov.b64 {%r14,%r15}, %fd13;
	// end inline asm
	shfl.sync.down.b32	%r17|%p5, %r15, 8, 31, -1;
	shfl.sync.down.b32	%r16|%p6, %r14, 8, 31, -1;
	// begin inline asm
	mov.b64 %fd14, {%r16,%r17};
	// end inline asm
	add.f64 	%fd15, %fd13, %fd14;
	// begin inline asm
	mov.b64 {%r18,%r19}, %fd15;
	// end inline asm
	shfl.sync.down.b32	%r21|%p7, %r19, 4, 31, -1;
	shfl.sync.down.b32	%r20|%p8, %r18, 4, 31, -1;
	// begin inline asm
	mov.b64 %fd16, {%r20,%r21};
	// end inline asm
	add.f64 	%fd17, %fd15, %fd16;
	// begin inline asm
	mov.b64 {%r22,%r23}, %fd17;
	// end inline asm
	shfl.sync.down.b32	%r25|%p9, %r23, 2, 31, -1;
	shfl.sync.down.b32	%r24|%p10, %r22, 2, 31, -1;
	// begin inline asm
	mov.b64 %fd18, {%r24,%r25};
	// end inline asm
	add.f64 	%fd19, %fd17, %fd18;
	// begin inline asm
	mov.b64 {%r26,%r27}, %fd19;
	// end inline asm
	shfl.sync.down.b32	%r29|%p11, %r27, 1, 31, -1;
	shfl.sync.down.b32	%r28|%p12, %r26, 1, 31, -1;
	// begin inline asm
	mov.b64 %fd20, {%r28,%r29};
	// end inline asm
	add.f64 	%fd5, %fd19, %fd20;
	setp.ne.s32 	%p13, %r5, 0;
	@%p13 bra 	$L__BB0_6;
	shr.u32 	%r30, %r1, 2;
	and.b32  	%r31, %r30, 248;
	mov.u32 	%r32, _ZZ21full_warp_shfl_kernelPdiS_E5s_arr;
	add.s32 	%r33, %r32, %r31;
	st.shared.f64 	[%r33], %fd5;
$L__BB0_6:
	bar.sync 	0;
	setp.gt.u32 	%p14, %r1, 31;
	@%p14 bra 	$L__BB0_11;
	shr.u32 	%r34, %r3, 5;
	setp.ge.u32 	%p15, %r1, %r34;
	mov.f64 	%fd34, 0d0000000000000000;
	@%p15 bra 	$L__BB0_9;
	shl.b32 	%r35, %r5, 3;
	mov.u32 	%r36, _ZZ21full_warp_shfl_kernelPdiS_E5s_arr;
	add.s32 	%r37, %r36, %r35;
	ld.shared.f64 	%fd34, [%r37];
$L__BB0_9:
	// begin inline asm
	mov.b64 {%r38,%r39}, %fd34;
	// end inline asm
	shfl.sync.down.b32	%r41|%p16, %r39, 16, 31, -1;
	shfl.sync.down.b32	%r40|%p17, %r38, 16, 31, -1;
	// begin inline asm
	mov.b64 %fd23, {%r40,%r41};
	// end inline asm
	add.f64 	%fd24, %fd34, %fd23;
	// begin inline asm
	mov.b64 {%r42,%r43}, %fd24;
	// end inline asm
	shfl.sync.down.b32	%r45|%p18, %r43, 8, 31, -1;
	shfl.sync.down.b32	%r44|%p19, %r42, 8, 31, -1;
	// begin inline asm
	mov.b64 %fd25, {%r44,%r45};
	// end inline asm
	add.f64 	%fd26, %fd24, %fd25;
	// begin inline asm
	mov.b64 {%r46,%r47}, %fd26;
	// end inline asm
	shfl.sync.down.b32	%r49|%p20, %r47, 4, 31, -1;
	shfl.sync.down.b32	%r48|%p21, %r46, 4, 31, -1;
	// begin inline asm
	mov.b64 %fd27, {%r48,%r49};
	// end inline asm
	add.f64 	%fd28, %fd26, %fd27;
	// begin inline asm
	mov.b64 {%r50,%r51}, %fd28;
	// end inline asm
	shfl.sync.down.b32	%r53|%p22, %r51, 2, 31, -1;
	shfl.sync.down.b32	%r52|%p23, %r50, 2, 31, -1;
	// begin inline asm
	mov.b64 %fd29, {%r52,%r53};
	// end inline asm
	add.f64 	%fd30, %fd28, %fd29;
	// begin inline asm
	mov.b64 {%r54,%r55}, %fd30;
	// end inline asm
	shfl.sync.down.b32	%r57|%p24, %r55, 1, 31, -1;
	shfl.sync.down.b32	%r56|%p25, %r54, 1, 31, -1;
	// begin inline asm
	mov.b64 %fd31, {%r56,%r57};
	// end inline asm
	add.f64 	%fd8, %fd30, %fd31;
	setp.ne.s32 	%p26, %r1, 0;
	@%p26 bra 	$L__BB0_11;
	cvta.to.global.u64 	%rd8, %rd2;
	mul.wide.u32 	%rd9, %r2, 8;
	add.s64 	%rd10, %rd8, %rd9;
	st.global.f64 	[%rd10], %fd8;
$L__BB0_11:
	ret;

}


// ===== COMPILED SASS (sm_100) =====

	.target	sm_100

	.elftype	@"ET_EXEC"


//--------------------- .note.nv.tkinfo           --------------------------
	.section	.note.nv.tkinfo,"",@"SHT_NOTE"
	.sectionflags	@"SHF_NOTE_NV_TKINFO"
	.tkinfo
        /*0018*/ 	.word	0x00000002
        /*0030*/ 	.string	""
        /*0030*/ 	.string	"ptxas"
        /*0030*/ 	.string	"Cuda compilation tools, release 13.0, V13.0.88"
        /*0030*/ 	.string	"Build cuda_13.0.r13.0/compiler.36424714_0"
        /*0030*/ 	.string	"-arch sm_100 -m 64 "



//--------------------- .note.nv.cuinfo           --------------------------
	.section	.note.nv.cuinfo,"",@"SHT_NOTE"
	.sectionflags	@"SHF_NOTE_NV_CUINFO"
        /*0018*/ 	.short	0x0002
        /*001a*/ 	.short	0x0064
        /*001c*/ 	.short	0x0082
	.zero		2


//--------------------- .nv.info                  --------------------------
	.section	.nv.info,"",@"SHT_CUDA_INFO"
	.align	4


	//----- nvinfo : EIATTR_REGCOUNT
	.align		4
        /*0000*/ 	.byte	0x04, 0x2f
        /*0002*/ 	.short	(.L_1 - .L_0)
	.align		4
.L_0:
        /*0004*/ 	.word	index@(_Z21full_warp_shfl_kernelPdiS_)
        /*0008*/ 	.word	0x00000012


	//----- nvinfo : EIATTR_FRAME_SIZE
	.align		4
.L_1:
        /*000c*/ 	.byte	0x04, 0x11
        /*000e*/ 	.short	(.L_3 - .L_2)
	.align		4
.L_2:
        /*0010*/ 	.word	index@(_Z21full_warp_shfl_kernelPdiS_)
        /*0014*/ 	.word	0x00000000


	//----- nvinfo : EIATTR_MIN_STACK_SIZE
	.align		4
.L_3:
        /*0018*/ 	.byte	0x04, 0x12
        /*001a*/ 	.short	(.L_5 - .L_4)
	.align		4
.L_4:
        /*001c*/ 	.word	index@(_Z21full_warp_shfl_kernelPdiS_)
        /*0020*/ 	.word	0x00000000
.L_5:


//--------------------- .nv.compat                --------------------------
	.section	.nv.compat,"",@"SHT_CUDA_COMPAT_INFO"
	.align	4
        /*0000*/ 	.byte	0x02, 0x09, 0x00, 0x00, 0x02, 0x02, 0x01, 0x00, 0x02, 0x05, 0x05, 0x00, 0x03, 0x07, 0x01, 0x01
        /*0010*/ 	.byte	0x02, 0x03, 0x00, 0x00, 0x02, 0x06, 0x01, 0x00, 0x04, 0x0b, 0x08, 0x00, 0x01, 0x00, 0x00, 0x00
        /*0020*/ 	.byte	0x00, 0x00, 0x00, 0x00


//--------------------- .nv.info._Z21full_warp_shfl_kernelPdiS_ --------------------------
	.section	.nv.info._Z21full_warp_shfl_kernelPdiS_,"",@"SHT_CUDA_INFO"
	.sectionflags	@""
	.align	4


	//----- nvinfo : EIATTR_CUDA_API_VERSION
	.align		4
        /*0000*/ 	.byte	0x04, 0x37
        /*0002*/ 	.short	(.L_7 - .L_6)
.L_6:
        /*0004*/ 	.word	0x00000082


	//----- nvinfo : EIATTR_KPARAM_INFO
	.align		4
.L_7:
        /*0008*/ 	.byte	0x04, 0x17
        /*000a*/ 	.short	(.L_9 - .L_8)
.L_8:
        /*000c*/ 	.word	0x00000000
        /*0010*/ 	.short	0x0002
        /*0012*/ 	.short	0x0010
        /*0014*/ 	.byte	0x00, 0xf5, 0x21, 0x00


	//----- nvinfo : EIATTR_KPARAM_INFO
	.align		4
.L_9:
        /*0018*/ 	.byte	0x04, 0x17
        /*001a*/ 	.short	(.L_11 - .L_10)
.L_10:
        /*001c*/ 	.word	0x00000000
        /*0020*/ 	.short	0x0001
        /*0022*/ 	.short	0x0008
        /*0024*/ 	.byte	0x00, 0xf0, 0x11, 0x00


	//----- nvinfo : EIATTR_KPARAM_INFO
	.align		4
.L_11:
        /*0028*/ 	.byte	0x04, 0x17
        /*002a*/ 	.short	(.L_13 - .L_12)
.L_12:
        /*002c*/ 	.word	0x00000000
        /*0030*/ 	.short	0x0000
        /*0032*/ 	.short	0x0000
        /*0034*/ 	.byte	0x00, 0xf5, 0x21, 0x00


	//----- nvinfo : EIATTR_SPARSE_MMA_MASK
	.align		4
.L_13:
        /*0038*/ 	.byte	0x03, 0x50
        /*003a*/ 	.short	0x0000


	//----- nvinfo : EIATTR_MAXREG_COUNT
	.align		4
        /*003c*/ 	.byte	0x03, 0x1b
        /*003e*/ 	.short	0x00ff


	//----- nvinfo : EIATTR_NUM_BARRIERS
	.align		4
        /*0040*/ 	.byte	0x02, 0x4c
        /*0042*/ 	.byte	0x01
	.zero		1


	//----- nvinfo : EIATTR_MERCURY_ISA_VERSION
	.align		4
        /*0044*/ 	.byte	0x03, 0x5f
        /*0046*/ 	.short	0x0101


	//----- nvinfo : EIATTR_COOP_GROUP_MASK_REGIDS
	.align		4
        /*0048*/ 	.byte	0x04, 0x29
        /*004a*/ 	.short	(.L_15 - .L_14)


	//   ....[0]....
.L_14:
        /*004c*/ 	.word	0xffffffff


	//   ....[1]....
        /*0050*/ 	.word	0xffffffff


	//   ....[2]....
        /*0054*/ 	.word	0xffffffff


	//   ....[3]....
        /*0058*/ 	.word	0xffffffff


	//   ....[4]....
        /*005c*/ 	.word	0xffffffff


	//   ....[5]....
        /*0060*/ 	.word	0xffffffff


	//   ....[6]....
        /*0064*/ 	.word	0xffffffff


	//   ....[7]....
        /*0068*/ 	.word	0xffffffff


	//   ....[8]....
        /*006c*/ 	.word	0xffffffff


	//   ....[9]....
        /*0070*/ 	.word	0xffffffff


	//   ....[10]....
        /*0074*/ 	.word	0xffffffff


	//   ....[11]....
        /*0078*/ 	.word	0xffffffff


	//   ....[12]....
        /*007c*/ 	.word	0xffffffff


	//   ....[13]....
        /*0080*/ 	.word	0xffffffff


	//   ....[14]....
        /*0084*/ 	.word	0xffffffff


	//   ....[15]....
        /*0088*/ 	.word	0xffffffff


	//   ....[16]....
        /*008c*/ 	.word	0xffffffff


	//   ....[17]....
        /*0090*/ 	.word	0xffffffff


	//   ....[18]....
        /*0094*/ 	.word	0xffffffff


	//   ....[19]....
        /*0098*/ 	.word	0xffffffff


	//----- nvinfo : EIATTR_COOP_GROUP_INSTR_OFFSETS
	.align		4
.L_15:
        /*009c*/ 	.byte	0x04, 0x28
        /*009e*/ 	.short	(.L_17 - .L_16)


	//   ....[0]....
.L_16:
        /*00a0*/ 	.word	0x00000190


	//   ....[1]....
        /*00a4*/ 	.word	0x000001a0


	//   ....[2]....
        /*00a8*/ 	.word	0x000001c0


	//   ....[3]....
        /*00ac*/ 	.word	0x000001d0


	//   ....[4]....
        /*00b0*/ 	.word	0x000001f0


	//   ....[5]....
        /*00b4*/ 	.word	0x00000200


	//   ....[6]....
        /*00b8*/ 	.word	0x00000220


	//   ....[7]....
        /*00bc*/ 	.word	0x00000230


	//   ....[8]....
        /*00c0*/ 	.word	0x00000250


	//   ....[9]....
        /*00c4*/ 	.word	0x00000260


	//   ....[10]....
        /*00c8*/ 	.word	0x00000390


	//   ....[11]....
        /*00cc*/ 	.word	0x000003a0


	//   ....[12]....
        /*00d0*/ 	.word	0x000003c0


	//   ....[13]....
        /*00d4*/ 	.word	0x000003d0


	//   ....[14]....
        /*00d8*/ 	.word	0x000003f0


	//   ....[15]....
        /*00dc*/ 	.word	0x00000400


	//   ....[16]....
        /*00e0*/ 	.word	0x00000420


	//   ....[17]....
        /*00e4*/ 	.word	0x00000430


	//   ....[18]....
        /*00e8*/ 	.word	0x00000450


	//   ....[19]....
        /*00ec*/ 	.word	0x00000460


	//----- nvinfo : EIATTR_VRC_CTA_INIT_COUNT
	.align		4
.L_17:
        /*00f0*/ 	.byte	0x02, 0x4a
	.zero		1
	.zero		1


	//----- nvinfo : EIATTR_EXIT_INSTR_OFFSETS
	.align		4
        /*00f4*/ 	.byte	0x04, 0x1c
        /*00f6*/ 	.short	(.L_19 - .L_18)


	//   ....[0]....
.L_18:
        /*00f8*/ 	.word	0x000002f0


	//   ....[1]....
        /*00fc*/ 	.word	0x00000470


	//   ....[2]....
        /*0100*/ 	.word	0x000004c0


	//----- nvinfo : EIATTR_CBANK_PARAM_SIZE
	.align		4
.L_19:
        /*0104*/ 	.byte	0x03, 0x19
        /*0106*/ 	.short	0x0018


	//----- nvinfo : EIATTR_PARAM_CBANK
	.align		4
        /*0108*/ 	.byte	0x04, 0x0a
        /*010a*/ 	.short	(.L_21 - .L_20)
	.align		4
.L_20:
        /*010c*/ 	.word	index@(.nv.constant0._Z21full_warp_shfl_kernelPdiS_)
        /*0110*/ 	.short	0x0380
        /*0112*/ 	.short	0x0018


	//----- nvinfo : EIATTR_SW_WAR
	.align		4
.L_21:
        /*0114*/ 	.byte	0x04, 0x36
        /*0116*/ 	.short	(.L_23 - .L_22)
.L_22:
        /*0118*/ 	.word	0x00000008
.L_23:


//--------------------- .nv.callgraph             --------------------------
	.section	.nv.callgraph,"",@"SHT_CUDA_CALLGRAPH"
	.align	4
	.sectionentsize	8
	.align		4
        /*0000*/ 	.word	0x00000000
	.align		4
        /*0004*/ 	.word	0xffffffff
	.align		4
        /*0008*/ 	.word	0x00000000
	.align		4
        /*000c*/ 	.word	0xfffffffe
	.align		4
        /*0010*/ 	.word	0x00000000
	.align		4
        /*0014*/ 	.word	0xfffffffd
	.align		4
        /*0018*/ 	.word	0x00000000
	.align		4
        /*001c*/ 	.word	0xfffffffc


//--------------------- .text._Z21full_warp_shfl_kernelPdiS_ --------------------------
	.section	.text._Z21full_warp_shfl_kernelPdiS_,"ax",@progbits
	.align	128
        .global         _Z21full_warp_shfl_kernelPdiS_
        .type           _Z21full_warp_shfl_kernelPdiS_,@function
        .size           _Z21full_warp_shfl_kernelPdiS_,(.L_x_1 - _Z21full_warp_shfl_kernelPdiS_)
        .other          _Z21full_warp_shfl_kernelPdiS_,@"STO_CUDA_ENTRY STV_DEFAULT"
_Z21full_warp_shfl_kernelPdiS_:
.text._Z21full_warp_shfl_kernelPdiS_:
[----:B------:R-:W-:Y:S01]  /*0000*/  LDC R1, c[0x0][0x37c] ;  /* 0x0000df00ff017b82 */ /* 0x000fe20000000800 */
[----:B------:R-:W0:Y:S01]  /*0010*/  S2R R0, SR_CTAID.X ;  /* 0x0000000000007919 */ /* 0x000e220000002500 */
[----:B------:R-:W0:Y:S01]  /*0020*/  LDCU UR5, c[0x0][0x360] ;  /* 0x00006c00ff0577ac */ /* 0x000e220008000800 */
[----:B------:R-:W-:Y:S01]  /*0030*/  CS2R R8, SRZ ;  /* 0x0000000000087805 */ /* 0x000fe2000001ff00 */
[----:B------:R-:W1:Y:S01]  /*0040*/  S2R R2, SR_TID.X ;  /* 0x0000000000027919 */ /* 0x000e620000002100 */
[----:B------:R-:W2:Y:S01]  /*0050*/  LDCU UR4, c[0x0][0x388] ;  /* 0x00007100ff0477ac */ /* 0x000ea20008000800 */
[----:B------:R-:W3:Y:S01]  /*0060*/  LDCU.64 UR6, c[0x0][0x358] ;  /* 0x00006b00ff0677ac */ /* 0x000ee20008000a00 */
[----:B0-----:R-:W-:-:S04]  /*0070*/  IMAD R3, R0, UR5, RZ ;  /* 0x0000000500037c24 */ /* 0x001fc8000f8e02ff */
[----:B-1----:R-:W-:-:S04]  /*0080*/  IMAD R3, R3, 0x2, R2 ;  /* 0x0000000203037824 */ /* 0x002fc800078e0202 */
[C---:B------:R-:W-:Y:S01]  /*0090*/  VIADD R5, R3.reuse, UR5 ;  /* 0x0000000503057c36 */ /* 0x040fe20008000000 */
[----:B--2---:R-:W-:-:S04]  /*00a0*/  ISETP.GE.AND P0, PT, R3, UR4, PT ;  /* 0x0000000403007c0c */ /* 0x004fc8000bf06270 */
[----:B------:R-:W-:-:S09]  /*00b0*/  ISETP.GE.U32.AND P1, PT, R5, UR4, PT ;  /* 0x0000000405007c0c */ /* 0x000fd2000bf26070 */
[----:B------:R-:W0:Y:S08]  /*00c0*/  @!P0 LDC.64 R6, c[0x0][0x380] ;  /* 0x0000e000ff068b82 */ /* 0x000e300000000a00 */
[----:B------:R-:W1:Y:S01]  /*00d0*/  @!P1 LDC.64 R10, c[0x0][0x380] ;  /* 0x0000e000ff0a9b82 */ /* 0x000e620000000a00 */
[----:B0-----:R-:W-:-:S04]  /*00e0*/  @!P0 IMAD.WIDE R6, R3, 0x8, R6 ;  /* 0x0000000803068825 */ /* 0x001fc800078e0206 */
[----:B-1----:R-:W-:Y:S01]  /*00f0*/  @!P1 IMAD.WIDE.U32 R10, R5, 0x8, R10 ;  /* 0x00000008050a9825 */ /* 0x002fe200078e000a */
[----:B------:R-:W-:-:S04]  /*0100*/  CS2R R4, SRZ ;  /* 0x0000000000047805 */ /* 0x000fc8000001ff00 */
[----:B---3--:R0:W2:Y:S04]  /*0110*/  @!P1 LDG.E.64 R8, desc[UR6][R10.64] ;  /* 0x000000060a089981 */ /* 0x0080a8000c1e1b00 */
[----:B------:R-:W2:Y:S01]  /*0120*/  @!P0 LDG.E.64 R4, desc[UR6][R6.64] ;  /* 0x0000000606048981 */ /* 0x000ea2000c1e1b00 */
[----:B------:R-:W-:Y:S01]  /*0130*/  LOP3.LUT R3, R2, 0x1f, RZ, 0xc0, !PT ;  /* 0x0000001f02037812 */ /* 0x000fe200078ec0ff */
[----:B------:R-:W-:Y:S03]  /*0140*/  BAR.SYNC.DEFER_BLOCKING 0x0 ;  /* 0x0000000000007b1d */ /* 0x000fe60000010000 */
[----:B------:R-:W-:-:S13]  /*0150*/  ISETP.NE.AND P0, PT, R3, RZ, PT ;  /* 0x000000ff0300720c */ /* 0x000fda0003f05270 */
[----:B0-----:R-:W0:Y:S01]  /*0160*/  @!P0 S2R R10, SR_CgaCtaId ;  /* 0x00000000000a8919 */ /* 0x001e220000008800 */
[----:B------:R-:W-:Y:S01]  /*0170*/  ISETP.GT.U32.AND P1, PT, R2, 0x1f, PT ;  /* 0x0000001f0200780c */ /* 0x000fe20003f24070 */
[----:B--2---:R-:W-:-:S07]  /*0180*/  DADD R4, R8, R4 ;  /* 0x0000000008047229 */ /* 0x004fce0000000004 */
[----:B------:R-:W-:Y:S04]  /*0190*/  SHFL.DOWN PT, R9, R5, 0x10, 0x1f ;  /* 0x0a001f0005097f89 */ /* 0x000fe800000e0000 */
[----:B------:R-:W1:Y:S02]  /*01a0*/  SHFL.DOWN PT, R8, R4, 0x10, 0x1f ;  /* 0x0a001f0004087f89 */ /* 0x000e6400000e0000 */
[----:B-1----:R-:W-:-:S07]  /*01b0*/  DADD R8, R4, R8 ;  /* 0x0000000004087229 */ /* 0x002fce0000000008 */
        /* <DEDUP_REMOVED lines=10> */
[----:B------:R-:W1:Y:S01]  /*0260*/  SHFL.DOWN PT, R4, R6, 0x1, 0x1f ;  /* 0x08201f0006047f89 */ /* 0x000e6200000e0000 */
[----:B------:R-:W-:Y:S02]  /*0270*/  @!P0 MOV R9, 0x400 ;  /* 0x0000040000098802 */ /* 0x000fe40000000f00 */
[----:B------:R-:W-:Y:S02]  /*0280*/  @!P0 SHF.R.U32.HI R8, RZ, 0x2, R2 ;  /* 0x00000002ff088819 */ /* 0x000fe40000011602 */
[----:B0-----:R-:W-:Y:S02]  /*0290*/  @!P0 LEA R9, R10, R9, 0x18 ;  /* 0x000000090a098211 */ /* 0x001fe400078ec0ff */
[----:B------:R-:W-:-:S05]  /*02a0*/  @!P0 LOP3.LUT R8, R8, 0xf8, RZ, 0xc0, !PT ;  /* 0x000000f808088812 */ /* 0x000fca00078ec0ff */
[----:B------:R-:W-:Y:S01]  /*02b0*/  @!P0 IMAD.IADD R9, R8, 0x1, R9 ;  /* 0x0000000108098824 */ /* 0x000fe200078e0209 */
[----:B-1----:R-:W-:-:S07]  /*02c0*/  DADD R4, R6, R4 ;  /* 0x0000000006047229 */ /* 0x002fce0000000004 */
[----:B------:R0:W-:Y:S01]  /*02d0*/  @!P0 STS.64 [R9], R4 ;  /* 0x0000000409008388 */ /* 0x0001e20000000a00 */
[----:B------:R-:W-:Y:S06]  /*02e0*/  BAR.SYNC.DEFER_BLOCKING 0x0 ;  /* 0x0000000000007b1d */ /* 0x000fec0000010000 */
[----:B------:R-:W-:Y:S05]  /*02f0*/  @P1 EXIT ;  /* 0x000000000000194d */ /* 0x000fea0003800000 */
[----:B------:R-:W-:-:S06]  /*0300*/  USHF.R.U32.HI UR4, URZ, 0x5, UR5 ;  /* 0x00000005ff047899 */ /* 0x000fcc0008011605 */
[----:B------:R-:W-:-:S13]  /*0310*/  ISETP.GE.U32.AND P0, PT, R2, UR4, PT ;  /* 0x0000000402007c0c */ /* 0x000fda000bf06070 */
[----:B0-----:R-:W0:Y:S01]  /*0320*/  @!P0 S2R R5, SR_CgaCtaId ;  /* 0x0000000000058919 */ /* 0x001e220000008800 */
[----:B------:R-:W-:-:S04]  /*0330*/  @!P0 MOV R4, 0x400 ;  /* 0x0000040000048802 */ /* 0x000fc80000000f00 */
[----:B0-----:R-:W-:Y:S02]  /*0340*/  @!P0 LEA R6, R5, R4, 0x18 ;  /* 0x0000000405068211 */ /* 0x001fe400078ec0ff */
[----:B------:R-:W-:-:S03]  /*0350*/  CS2R R4, SRZ ;  /* 0x0000000000047805 */ /* 0x000fc6000001ff00 */
[----:B------:R-:W-:-:S05]  /*0360*/  @!P0 IMAD R3, R3, 0x8, R6 ;  /* 0x0000000803038824 */ /* 0x000fca00078e0206 */
[----:B------:R-:W0:Y:S01]  /*0370*/  @!P0 LDS.64 R4, [R3] ;  /* 0x0000000003048984 */ /* 0x000e220000000a00 */
[----:B------:R-:W-:-:S03]  /*0380*/  ISETP.NE.AND P0, PT, R2, RZ, PT ;  /* 0x000000ff0200720c */ /* 0x000fc60003f05270 */
[----:B0-----:R-:W-:Y:S04]  /*0390*/  SHFL.DOWN PT, R7, R5, 0x10, 0x1f ;  /* 0x0a001f0005077f89 */ /* 0x001fe800000e0000 */
[----:B------:R-:W0:Y:S02]  /*03a0*/  SHFL.DOWN PT, R6, R4, 0x10, 0x1f ;  /* 0x0a001f0004067f89 */ /* 0x000e2400000e0000 */
[----:B0-----:R-:W-:-:S07]  /*03b0*/  DADD R6, R6, R4 ;  /* 0x0000000006067229 */ /* 0x001fce0000000004 */
[----:B------:R-:W-:Y:S04]  /*03c0*/  SHFL.DOWN PT, R9, R7, 0x8, 0x1f ;  /* 0x09001f0007097f89 */ /* 0x000fe800000e0000 */
        /* <DEDUP_REMOVED lines=8> */
[----:B------:R0:W1:Y:S04]  /*0450*/  SHFL.DOWN PT, R3, R13, 0x1, 0x1f ;  /* 0x08201f000d037f89 */ /* 0x00006800000e0000 */
[----:B------:R0:W2:Y:S01]  /*0460*/  SHFL.DOWN PT, R2, R12, 0x1, 0x1f ;  /* 0x08201f000c027f89 */ /* 0x0000a200000e0000 */
[----:B------:R-:W-:Y:S05]  /*0470*/  @P0 EXIT ;  /* 0x000000000000094d */ /* 0x000fea0003800000 */
[----:B------:R-:W3:Y:S01]  /*0480*/  LDC.64 R4, c[0x0][0x390] ;  /* 0x0000e400ff047b82 */ /* 0x000ee20000000a00 */
[----:B012---:R-:W-:Y:S01]  /*0490*/  DADD R12, R12, R2 ;  /* 0x000000000c0c7229 */ /* 0x007fe20000000002 */
[----:B---3--:R-:W-:-:S06]  /*04a0*/  IMAD.WIDE.U32 R2, R0, 0x8, R4 ;  /* 0x0000000800027825 */ /* 0x008fcc00078e0004 */
[----:B------:R-:W-:Y:S01]  /*04b0*/  STG.E.64 desc[UR6][R2.64], R12 ;  /* 0x0000000c02007986 */ /* 0x000fe2000c101b06 */
[----:B------:R-:W-:Y:S05]  /*04c0*/  EXIT ;  /* 0x000000000000794d */ /* 0x000fea0003800000 */
.L_x_0:
[----:B------:R-:W-:-:S00]  /*04d0*/  BRA `(.L_x_0) ;  /* 0xfffffffc00fc7947 */ /* 0x000fc0000383ffff */
[----:B------:R-:W-:-:S00]  /*04e0*/  NOP ;  /* 0x0000000000007918 */ /* 0x000fc00000000000 */
        /* <DEDUP_REMOVED lines=9> */
.L_x_1:


//--------------------- .nv.shared._Z21full_warp_shfl_kernelPdiS_ --------------------------
	.section	.nv.shared._Z21full_warp_shfl_kernelPdiS_,"aw",@nobits
	.sectionflags	@""
	.align	8
.nv.shared._Z21full_warp_shfl_kernelPdiS_:
	.zero		1088


//--------------------- .nv.shared.reserved.0     --------------------------
	.section	.nv.shared.reserved.0,"aw",@nobits
	.weak		__nv_reservedSMEM_offset_0_alias
	.size		__nv_reservedSMEM_offset_0_alias, 0, 64
	.other		__nv_reservedSMEM_offset_0_alias,@"STO_CUDA_RESERVED_SHARED STV_DEFAULT"
__nv_reservedSMEM_offset_0_alias:
	.zero		0
	.zero		64


//--------------------- .nv.constant0._Z21full_warp_shfl_kernelPdiS_ --------------------------
	.section	.nv.constant0._Z21full_warp_shfl_kernelPdiS_,"a",@progbits
	.sectionflags	@""
	.align	4
.nv.constant0._Z21full_warp_shfl_kernelPdiS_:
	.zero		920


//--------------------- SYMBOLS --------------------------

	.type		.nv.reservedSmem.offset0,@object
	.size		.nv.reservedSmem.offset0,0x4
	.type		.nv.reservedSmem.cap,@object
	.size		.nv.reservedSmem.cap,0x4
